//
// Generated by NVIDIA NVVM Compiler
//
// Compiler Build ID: CL-36424714
// Cuda compilation tools, release 13.0, V13.0.88
// Based on NVVM 20.0.0
//

.version 9.0
.target sm_100
.address_size 64

	// .globl	_Z10accessOverPiS_PPcS_

.visible .entry _Z10accessOverPiS_PPcS_(
	.param .u64 .ptr .align 1 _Z10accessOverPiS_PPcS__param_0,
	.param .u64 .ptr .align 1 _Z10accessOverPiS_PPcS__param_1,
	.param .u64 .ptr .align 1 _Z10accessOverPiS_PPcS__param_2,
	.param .u64 .ptr .align 1 _Z10accessOverPiS_PPcS__param_3
)
{
	.reg .pred 	%p<2>;
	.reg .b16 	%rs<29>;
	.reg .b32 	%r<50>;
	.reg .b64 	%rd<66>;

	ld.param.u64 	%rd7, [_Z10accessOverPiS_PPcS__param_0];
	ld.param.u64 	%rd8, [_Z10accessOverPiS_PPcS__param_1];
	ld.param.u64 	%rd9, [_Z10accessOverPiS_PPcS__param_2];
	ld.param.u64 	%rd10, [_Z10accessOverPiS_PPcS__param_3];
	cvta.to.global.u64 	%rd1, %rd7;
	cvta.to.global.u64 	%rd2, %rd9;
	cvta.to.global.u64 	%rd11, %rd8;
	cvta.to.global.u64 	%rd12, %rd10;
	mov.u32 	%r5, %ctaid.x;
	mov.u32 	%r6, %ntid.x;
	mov.u32 	%r7, %tid.x;
	mad.lo.s32 	%r8, %r5, %r6, %r7;
	shr.s32 	%r9, %r8, 31;
	shr.u32 	%r10, %r9, 27;
	add.s32 	%r11, %r8, %r10;
	shr.s32 	%r12, %r11, 5;
	and.b32  	%r13, %r11, -32;
	sub.s32 	%r14, %r8, %r13;
	mul.wide.s32 	%rd13, %r14, 4;
	add.s64 	%rd14, %rd12, %rd13;
	ld.global.u32 	%r15, [%rd14];
	mul.lo.s32 	%r1, %r12, 60;
	shl.b32 	%r16, %r15, 16;
	cvt.s64.s32 	%rd3, %r16;
	add.s64 	%rd65, %rd11, 4;
	mov.b32 	%r49, 0;
$L__BB0_1:
	ld.global.u32 	%r17, [%rd65+-4];
	add.s32 	%r18, %r17, %r1;
	mul.wide.s32 	%rd15, %r18, 8;
	add.s64 	%rd16, %rd2, %rd15;
	ld.global.u64 	%rd17, [%rd16];
	cvta.to.global.u64 	%rd18, %rd17;
	ld.global.u32 	%r19, [%rd1];
	shl.b32 	%r20, %r19, 21;
	cvt.s64.s32 	%rd19, %r20;
	add.s64 	%rd20, %rd19, %rd3;
	add.s64 	%rd21, %rd18, %rd20;
	ld.global.u8 	%rs1, [%rd21];
	add.s16 	%rs2, %rs1, 1;
	st.global.u8 	[%rd21], %rs2;
	ld.global.u32 	%r21, [%rd1+4];
	shl.b32 	%r22, %r21, 21;
	cvt.s64.s32 	%rd22, %r22;
	add.s64 	%rd23, %rd22, %rd3;
	add.s64 	%rd24, %rd18, %rd23;
	ld.global.u8 	%rs3, [%rd24];
	add.s16 	%rs4, %rs3, 1;
	st.global.u8 	[%rd24], %rs4;
	ld.global.u32 	%r23, [%rd1+8];
	shl.b32 	%r24, %r23, 21;
	cvt.s64.s32 	%rd25, %r24;
	add.s64 	%rd26, %rd25, %rd3;
	add.s64 	%rd27, %rd18, %rd26;
	ld.global.u8 	%rs5, [%rd27];
	add.s16 	%rs6, %rs5, 1;
	st.global.u8 	[%rd27], %rs6;
	ld.global.u32 	%r25, [%rd1+12];
	shl.b32 	%r26, %r25, 21;
	cvt.s64.s32 	%rd28, %r26;
	add.s64 	%rd29, %rd28, %rd3;
	add.s64 	%rd30, %rd18, %rd29;
	ld.global.u8 	%rs7, [%rd30];
	add.s16 	%rs8, %rs7, 1;
	st.global.u8 	[%rd30], %rs8;
	ld.global.u32 	%r27, [%rd1+16];
	shl.b32 	%r28, %r27, 21;
	cvt.s64.s32 	%rd31, %r28;
	add.s64 	%rd32, %rd31, %rd3;
	add.s64 	%rd33, %rd18, %rd32;
	ld.global.u8 	%rs9, [%rd33];
	add.s16 	%rs10, %rs9, 1;
	st.global.u8 	[%rd33], %rs10;
	ld.global.u32 	%r29, [%rd1+20];
	shl.b32 	%r30, %r29, 21;
	cvt.s64.s32 	%rd34, %r30;
	add.s64 	%rd35, %rd34, %rd3;
	add.s64 	%rd36, %rd18, %rd35;
	ld.global.u8 	%rs11, [%rd36];
	add.s16 	%rs12, %rs11, 1;
	st.global.u8 	[%rd36], %rs12;
	ld.global.u32 	%r31, [%rd1+24];
	shl.b32 	%r32, %r31, 21;
	cvt.s64.s32 	%rd37, %r32;
	add.s64 	%rd38, %rd37, %rd3;
	add.s64 	%rd39, %rd18, %rd38;
	ld.global.u8 	%rs13, [%rd39];
	add.s16 	%rs14, %rs13, 1;
	st.global.u8 	[%rd39], %rs14;
	ld.global.u32 	%r33, [%rd65];
	add.s32 	%r34, %r33, %r1;
	mul.wide.s32 	%rd40, %r34, 8;
	add.s64 	%rd41, %rd2, %rd40;
	ld.global.u64 	%rd42, [%rd41];
	cvta.to.global.u64 	%rd43, %rd42;
	ld.global.u32 	%r35, [%rd1];
	shl.b32 	%r36, %r35, 21;
	cvt.s64.s32 	%rd44, %r36;
	add.s64 	%rd45, %rd44, %rd3;
	add.s64 	%rd46, %rd43, %rd45;
	ld.global.u8 	%rs15, [%rd46];
	add.s16 	%rs16, %rs15, 1;
	st.global.u8 	[%rd46], %rs16;
	ld.global.u32 	%r37, [%rd1+4];
	shl.b32 	%r38, %r37, 21;
	cvt.s64.s32 	%rd47, %r38;
	add.s64 	%rd48, %rd47, %rd3;
	add.s64 	%rd49, %rd43, %rd48;
	ld.global.u8 	%rs17, [%rd49];
	add.s16 	%rs18, %rs17, 1;
	st.global.u8 	[%rd49], %rs18;
	ld.global.u32 	%r39, [%rd1+8];
	shl.b32 	%r40, %r39, 21;
	cvt.s64.s32 	%rd50, %r40;
	add.s64 	%rd51, %rd50, %rd3;
	add.s64 	%rd52, %rd43, %rd51;
	ld.global.u8 	%rs19, [%rd52];
	add.s16 	%rs20, %rs19, 1;
	st.global.u8 	[%rd52], %rs20;
	ld.global.u32 	%r41, [%rd1+12];
	shl.b32 	%r42, %r41, 21;
	cvt.s64.s32 	%rd53, %r42;
	add.s64 	%rd54, %rd53, %rd3;
	add.s64 	%rd55, %rd43, %rd54;
	ld.global.u8 	%rs21, [%rd55];
	add.s16 	%rs22, %rs21, 1;
	st.global.u8 	[%rd55], %rs22;
	ld.global.u32 	%r43, [%rd1+16];
	shl.b32 	%r44, %r43, 21;
	cvt.s64.s32 	%rd56, %r44;
	add.s64 	%rd57, %rd56, %rd3;
	add.s64 	%rd58, %rd43, %rd57;
	ld.global.u8 	%rs23, [%rd58];
	add.s16 	%rs24, %rs23, 1;
	st.global.u8 	[%rd58], %rs24;
	ld.global.u32 	%r45, [%rd1+20];
	shl.b32 	%r46, %r45, 21;
	cvt.s64.s32 	%rd59, %r46;
	add.s64 	%rd60, %rd59, %rd3;
	add.s64 	%rd61, %rd43, %rd60;
	ld.global.u8 	%rs25, [%rd61];
	add.s16 	%rs26, %rs25, 1;
	st.global.u8 	[%rd61], %rs26;
	ld.global.u32 	%r47, [%rd1+24];
	shl.b32 	%r48, %r47, 21;
	cvt.s64.s32 	%rd62, %r48;
	add.s64 	%rd63, %rd62, %rd3;
	add.s64 	%rd64, %rd43, %rd63;
	ld.global.u8 	%rs27, [%rd64];
	add.s16 	%rs28, %rs27, 1;
	st.global.u8 	[%rd64], %rs28;
	add.s32 	%r49, %r49, 2;
	add.s64 	%rd65, %rd65, 8;
	setp.ne.s32 	%p1, %r49, 60;
	@%p1 bra 	$L__BB0_1;
	ret;

}


// ===== COMPILED SASS (sm_100) =====

	.target	sm_100

	.elftype	@"ET_EXEC"


//--------------------- .note.nv.tkinfo           --------------------------
	.section	.note.nv.tkinfo,"",@"SHT_NOTE"
	.sectionflags	@"SHF_NOTE_NV_TKINFO"
	.tkinfo
        /*0018*/ 	.word	0x00000002
        /*0030*/ 	.string	""
        /*0030*/ 	.string	"ptxas"
        /*0030*/ 	.string	"Cuda compilation tools, release 13.0, V13.0.88"
        /*0030*/ 	.string	"Build cuda_13.0.r13.0/compiler.36424714_0"
        /*0030*/ 	.string	"-arch sm_100 -m 64 "



//--------------------- .note.nv.cuinfo           --------------------------
	.section	.note.nv.cuinfo,"",@"SHT_NOTE"
	.sectionflags	@"SHF_NOTE_NV_CUINFO"
        /*0018*/ 	.short	0x0002
        /*001a*/ 	.short	0x0064
        /*001c*/ 	.short	0x0082
	.zero		2


//--------------------- .nv.info                  --------------------------
	.section	.nv.info,"",@"SHT_CUDA_INFO"
	.align	4


	//----- nvinfo : EIATTR_REGCOUNT
	.align		4
        /*0000*/ 	.byte	0x04, 0x2f
        /*0002*/ 	.short	(.L_1 - .L_0)
	.align		4
.L_0:
        /*0004*/ 	.word	index@(_Z10accessOverPiS_PPcS_)
        /*0008*/ 	.word	0x00000018


	//----- nvinfo : EIATTR_FRAME_SIZE
	.align		4
.L_1:
        /*000c*/ 	.byte	0x04, 0x11
        /*000e*/ 	.short	(.L_3 - .L_2)
	.align		4
.L_2:
        /*0010*/ 	.word	index@(_Z10accessOverPiS_PPcS_)
        /*0014*/ 	.word	0x00000000


	//----- nvinfo : EIATTR_MIN_STACK_SIZE
	.align		4
.L_3:
        /*0018*/ 	.byte	0x04, 0x12
        /*001a*/ 	.short	(.L_5 - .L_4)
	.align		4
.L_4:
        /*001c*/ 	.word	index@(_Z10accessOverPiS_PPcS_)
        /*0020*/ 	.word	0x00000000
.L_5:


//--------------------- .nv.compat                --------------------------
	.section	.nv.compat,"",@"SHT_CUDA_COMPAT_INFO"
	.align	4
        /*0000*/ 	.byte	0x02, 0x09, 0x00, 0x00, 0x02, 0x02, 0x01, 0x00, 0x02, 0x05, 0x05, 0x00, 0x03, 0x07, 0x01, 0x01
        /*0010*/ 	.byte	0x02, 0x03, 0x00, 0x00, 0x02, 0x06, 0x01, 0x00, 0x04, 0x0b, 0x08, 0x00, 0x09, 0x00, 0x00, 0x00
        /*0020*/ 	.byte	0x00, 0x00, 0x00, 0x00


//--------------------- .nv.info._Z10accessOverPiS_PPcS_ --------------------------
	.section	.nv.info._Z10accessOverPiS_PPcS_,"",@"SHT_CUDA_INFO"
	.sectionflags	@""
	.align	4


	//----- nvinfo : EIATTR_CUDA_API_VERSION
	.align		4
        /*0000*/ 	.byte	0x04, 0x37
        /*0002*/ 	.short	(.L_7 - .L_6)
.L_6:
        /*0004*/ 	.word	0x00000082


	//----- nvinfo : EIATTR_KPARAM_INFO
	.align		4
.L_7:
        /*0008*/ 	.byte	0x04, 0x17
        /*000a*/ 	.short	(.L_9 - .L_8)
.L_8:
        /*000c*/ 	.word	0x00000000
        /*0010*/ 	.short	0x0003
        /*0012*/ 	.short	0x0018
        /*0014*/ 	.byte	0x00, 0xf5, 0x21, 0x00


	//----- nvinfo : EIATTR_KPARAM_INFO
	.align		4
.L_9:
        /*0018*/ 	.byte	0x04, 0x17
        /*001a*/ 	.short	(.L_11 - .L_10)
.L_10:
        /*001c*/ 	.word	0x00000000
        /*0020*/ 	.short	0x0002
        /*0022*/ 	.short	0x0010
        /*0024*/ 	.byte	0x00, 0xf5, 0x21, 0x00


	//----- nvinfo : EIATTR_KPARAM_INFO
	.align		4
.L_11:
        /*0028*/ 	.byte	0x04, 0x17
        /*002a*/ 	.short	(.L_13 - .L_12)
.L_12:
        /*002c*/ 	.word	0x00000000
        /*0030*/ 	.short	0x0001
        /*0032*/ 	.short	0x0008
        /*0034*/ 	.byte	0x00, 0xf5, 0x21, 0x00


	//----- nvinfo : EIATTR_KPARAM_INFO
	.align		4
.L_13:
        /*0038*/ 	.byte	0x04, 0x17
        /*003a*/ 	.short	(.L_15 - .L_14)
.L_14:
        /*003c*/ 	.word	0x00000000
        /*0040*/ 	.short	0x0000
        /*0042*/ 	.short	0x0000
        /*0044*/ 	.byte	0x00, 0xf5, 0x21, 0x00


	//----- nvinfo : EIATTR_SPARSE_MMA_MASK
	.align		4
.L_15:
        /*0048*/ 	.byte	0x03, 0x50
        /*004a*/ 	.short	0x0000


	//----- nvinfo : EIATTR_MAXREG_COUNT
	.align		4
        /*004c*/ 	.byte	0x03, 0x1b
        /*004e*/ 	.short	0x00ff


	//----- nvinfo : EIATTR_MERCURY_ISA_VERSION
	.align		4
        /*0050*/ 	.byte	0x03, 0x5f
        /*0052*/ 	.short	0x0101


	//----- nvinfo : EIATTR_VRC_CTA_INIT_COUNT
	.align		4
        /*0054*/ 	.byte	0x02, 0x4a
	.zero		1
	.zero		1


	//----- nvinfo : EIATTR_EXIT_INSTR_OFFSETS
	.align		4
        /*0058*/ 	.byte	0x04, 0x1c
        /*005a*/ 	.short	(.L_17 - .L_16)


	//   ....[0]....
.L_16:
        /*005c*/ 	.word	0x00000950


	//----- nvinfo : EIATTR_CBANK_PARAM_SIZE
	.align		4
.L_17:
        /*0060*/ 	.byte	0x03, 0x19
        /*0062*/ 	.short	0x0020


	//----- nvinfo : EIATTR_PARAM_CBANK
	.align		4
        /*0064*/ 	.byte	0x04, 0x0a
        /*0066*/ 	.short	(.L_19 - .L_18)
	.align		4
.L_18:
        /*0068*/ 	.word	index@(.nv.constant0._Z10accessOverPiS_PPcS_)
        /*006c*/ 	.short	0x0380
        /*006e*/ 	.short	0x0020


	//----- nvinfo : EIATTR_SW_WAR
	.align		4
.L_19:
        /*0070*/ 	.byte	0x04, 0x36
        /*0072*/ 	.short	(.L_21 - .L_20)
.L_20:
        /*0074*/ 	.word	0x00000008
.L_21:


//--------------------- .nv.callgraph             --------------------------
	.section	.nv.callgraph,"",@"SHT_CUDA_CALLGRAPH"
	.align	4
	.sectionentsize	8
	.align		4
        /*0000*/ 	.word	0x00000000
	.align		4
        /*0004*/ 	.word	0xffffffff
	.align		4
        /*0008*/ 	.word	0x00000000
	.align		4
        /*000c*/ 	.word	0xfffffffe
	.align		4
        /*0010*/ 	.word	0x00000000
	.align		4
        /*0014*/ 	.word	0xfffffffd
	.align		4
        /*0018*/ 	.word	0x00000000
	.align		4
        /*001c*/ 	.word	0xfffffffc


//--------------------- .text._Z10accessOverPiS_PPcS_ --------------------------
	.section	.text._Z10accessOverPiS_PPcS_,"ax",@progbits
	.align	128
        .global         _Z10accessOverPiS_PPcS_
        .type           _Z10accessOverPiS_PPcS_,@function
        .size           _Z10accessOverPiS_PPcS_,(.L_x_2 - _Z10accessOverPiS_PPcS_)
        .other          _Z10accessOverPiS_PPcS_,@"STO_CUDA_ENTRY STV_DEFAULT"
_Z10accessOverPiS_PPcS_:
.text._Z10accessOverPiS_PPcS_:
[----:B------:R-:W-:Y:S01]  /*0000*/  LDC R1, c[0x0][0x37c] ;  /* 0x0000df00ff017b82 */ /* 0x000fe20000000800 */
[----:B------:R-:W0:Y:S07]  /*0010*/  S2R R5, SR_TID.X ;  /* 0x0000000000057919 */ /* 0x000e2e0000002100 */
[----:B------:R-:W0:Y:S01]  /*0020*/  S2UR UR4, SR_CTAID.X ;  /* 0x00000000000479c3 */ /* 0x000e220000002500 */
[----:B------:R-:W1:Y:S07]  /*0030*/  LDCU.64 UR6, c[0x0][0x358] ;  /* 0x00006b00ff0677ac */ /* 0x000e6e0008000a00 */
[----:B------:R-:W0:Y:S08]  /*0040*/  LDC R0, c[0x0][0x360] ;  /* 0x0000d800ff007b82 */ /* 0x000e300000000800 */
[----:B------:R-:W2:Y:S01]  /*0050*/  LDC.64 R2, c[0x0][0x398] ;  /* 0x0000e600ff027b82 */ /* 0x000ea20000000a00 */
[----:B0-----:R-:W-:Y:S01]  /*0060*/  IMAD R0, R0, UR4, R5 ;  /* 0x0000000400007c24 */ /* 0x001fe2000f8e0205 */
[----:B------:R-:W0:Y:S04]  /*0070*/  LDCU.64 UR4, c[0x0][0x388] ;  /* 0x00007100ff0477ac */ /* 0x000e280008000a00 */
[----:B------:R-:W-:-:S04]  /*0080*/  SHF.R.S32.HI R5, RZ, 0x1f, R0 ;  /* 0x0000001fff057819 */ /* 0x000fc80000011400 */
[----:B------:R-:W-:-:S04]  /*0090*/  LEA.HI R5, R5, R0, RZ, 0x5 ;  /* 0x0000000005057211 */ /* 0x000fc800078f28ff */
[----:B------:R-:W-:-:S05]  /*00a0*/  LOP3.LUT R7, R5, 0xffffffe0, RZ, 0xc0, !PT ;  /* 0xffffffe005077812 */ /* 0x000fca00078ec0ff */
[----:B------:R-:W-:-:S04]  /*00b0*/  IMAD.IADD R7, R0, 0x1, -R7 ;  /* 0x0000000100077824 */ /* 0x000fc800078e0a07 */
[----:B--2---:R-:W-:-:S05]  /*00c0*/  IMAD.WIDE R2, R7, 0x4, R2 ;  /* 0x0000000407027825 */ /* 0x004fca00078e0202 */
[----:B-1----:R1:W2:Y:S01]  /*00d0*/  LDG.E R0, desc[UR6][R2.64] ;  /* 0x0000000602007981 */ /* 0x0022a2000c1e1900 */
[----:B0-----:R-:W-:Y:S01]  /*00e0*/  UIADD3 UR4, UP0, UPT, UR4, 0x4, URZ ;  /* 0x0000000404047890 */ /* 0x001fe2000ff1e0ff */
[----:B------:R-:W-:-:S03]  /*00f0*/  SHF.R.S32.HI R9, RZ, 0x5, R5 ;  /* 0x00000005ff097819 */ /* 0x000fc60000011405 */
[----:B------:R-:W-:Y:S02]  /*0100*/  UIADD3.X UR5, UPT, UPT, URZ, UR5, URZ, UP0, !UPT ;  /* 0x00000005ff057290 */ /* 0x000fe400087fe4ff */
[----:B-1----:R-:W-:Y:S01]  /*0110*/  IMAD.U32 R2, RZ, RZ, UR4 ;  /* 0x00000004ff027e24 */ /* 0x002fe2000f8e00ff */
[----:B------:R-:W-:-:S03]  /*0120*/  UMOV UR4, URZ ;  /* 0x000000ff00047c82 */ /* 0x000fc60008000000 */
[----:B------:R-:W-:Y:S02]  /*0130*/  IMAD.U32 R3, RZ, RZ, UR5 ;  /* 0x00000005ff037e24 */ /* 0x000fe4000f8e00ff */
[----:B--2---:R-:W-:-:S05]  /*0140*/  IMAD.U32 R0, R0, 0x10000, RZ ;  /* 0x0001000000007824 */ /* 0x004fca00078e00ff */
[----:B------:R-:W-:-:S07]  /*0150*/  SHF.R.S32.HI R8, RZ, 0x1f, R0 ;  /* 0x0000001fff087819 */ /* 0x000fce0000011400 */
.L_x_0:
[----:B0-----:R-:W2:Y:S01]  /*0160*/  LDG.E R10, desc[UR6][R2.64+-0x4] ;  /* 0xfffffc06020a7981 */ /* 0x001ea2000c1e1900 */
[----:B------:R-:W0:Y:S08]  /*0170*/  LDC.64 R6, c[0x0][0x390] ;  /* 0x0000e400ff067b82 */ /* 0x000e300000000a00 */
[----:B------:R-:W1:Y:S02]  /*0180*/  LDC.64 R4, c[0x0][0x380] ;  /* 0x0000e000ff047b82 */ /* 0x000e640000000a00 */
[----:B-1----:R-:W3:Y:S01]  /*0190*/  LDG.E R12, desc[UR6][R4.64] ;  /* 0x00000006040c7981 */ /* 0x002ee2000c1e1900 */
[----:B--2---:R-:W-:-:S04]  /*01a0*/  IMAD R11, R9, 0x3c, R10 ;  /* 0x0000003c090b7824 */ /* 0x004fc800078e020a */
[----:B0-----:R-:W-:-:S06]  /*01b0*/  IMAD.WIDE R10, R11, 0x8, R6 ;  /* 0x000000080b0a7825 */ /* 0x001fcc00078e0206 */
[----:B------:R-:W2:Y:S01]  /*01c0*/  LDG.E.64 R10, desc[UR6][R10.64] ;  /* 0x000000060a0a7981 */ /* 0x000ea2000c1e1b00 */
[----:B---3--:R-:W-:-:S05]  /*01d0*/  IMAD.SHL.U32 R13, R12, 0x200000, RZ ;  /* 0x002000000c0d7824 */ /* 0x008fca00078e00ff */
[----:B------:R-:W-:Y:S02]  /*01e0*/  SHF.R.S32.HI R15, RZ, 0x1f, R13 ;  /* 0x0000001fff0f7819 */ /* 0x000fe4000001140d */
[----:B--2---:R-:W-:-:S04]  /*01f0*/  IADD3 R12, P0, P1, R10, R13, R0 ;  /* 0x0000000d0a0c7210 */ /* 0x004fc8000791e000 */
[----:B------:R-:W-:-:S05]  /*0200*/  IADD3.X R13, PT, PT, R11, R15, R8, P0, P1 ;  /* 0x0000000f0b0d7210 */ /* 0x000fca00007e2408 */
[----:B------:R-:W2:Y:S02]  /*0210*/  LDG.E.U8 R14, desc[UR6][R12.64] ;  /* 0x000000060c0e7981 */ /* 0x000ea4000c1e1100 */
[----:B--2---:R-:W-:-:S05]  /*0220*/  VIADD R17, R14, 0x1 ;  /* 0x000000010e117836 */ /* 0x004fca0000000000 */
[----:B------:R0:W-:Y:S04]  /*0230*/  STG.E.U8 desc[UR6][R12.64], R17 ;  /* 0x000000110c007986 */ /* 0x0001e8000c101106 */
[----:B------:R-:W2:Y:S02]  /*0240*/  LDG.E R14, desc[UR6][R4.64+0x4] ;  /* 0x00000406040e7981 */ /* 0x000ea4000c1e1900 */
[----:B--2---:R-:W-:-:S05]  /*0250*/  IMAD.SHL.U32 R15, R14, 0x200000, RZ ;  /* 0x002000000e0f7824 */ /* 0x004fca00078e00ff */
[----:B------:R-:W-:Y:S02]  /*0260*/  SHF.R.S32.HI R19, RZ, 0x1f, R15 ;  /* 0x0000001fff137819 */ /* 0x000fe4000001140f */
[----:B------:R-:W-:-:S04]  /*0270*/  IADD3 R14, P0, P1, R10, R15, R0 ;  /* 0x0000000f0a0e7210 */ /* 0x000fc8000791e000 */
[----:B------:R-:W-:-:S05]  /*0280*/  IADD3.X R15, PT, PT, R11, R19, R8, P0, P1 ;  /* 0x000000130b0f7210 */ /* 0x000fca00007e2408 */
[----:B------:R-:W2:Y:S02]  /*0290*/  LDG.E.U8 R16, desc[UR6][R14.64] ;  /* 0x000000060e107981 */ /* 0x000ea4000c1e1100 */
[----:B--2---:R-:W-:-:S05]  /*02a0*/  VIADD R19, R16, 0x1 ;  /* 0x0000000110137836 */ /* 0x004fca0000000000 */
[----:B------:R1:W-:Y:S04]  /*02b0*/  STG.E.U8 desc[UR6][R14.64], R19 ;  /* 0x000000130e007986 */ /* 0x0003e8000c101106 */
[----:B------:R-:W2:Y:S02]  /*02c0*/  LDG.E R16, desc[UR6][R4.64+0x8] ;  /* 0x0000080604107981 */ /* 0x000ea4000c1e1900 */
[----:B--2---:R-:W-:-:S05]  /*02d0*/  IMAD.SHL.U32 R21, R16, 0x200000, RZ ;  /* 0x0020000010157824 */ /* 0x004fca00078e00ff */
[----:B0-----:R-:W-:Y:S02]  /*02e0*/  SHF.R.S32.HI R13, RZ, 0x1f, R21 ;  /* 0x0000001fff0d7819 */ /* 0x001fe40000011415 */
[----:B------:R-:W-:-:S04]  /*02f0*/  IADD3 R12, P0, P1, R10, R21, R0 ;  /* 0x000000150a0c7210 */ /* 0x000fc8000791e000 */
[----:B------:R-:W-:-:S05]  /*0300*/  IADD3.X R13, PT, PT, R11, R13, R8, P0, P1 ;  /* 0x0000000d0b0d7210 */ /* 0x000fca00007e2408 */
[----:B------:R-:W2:Y:S02]  /*0310*/  LDG.E.U8 R16, desc[UR6][R12.64] ;  /* 0x000000060c107981 */ /* 0x000ea4000c1e1100 */
[----:B--2---:R-:W-:-:S05]  /*0320*/  VIADD R17, R16, 0x1 ;  /* 0x0000000110117836 */ /* 0x004fca0000000000 */
[----:B------:R0:W-:Y:S04]  /*0330*/  STG.E.U8 desc[UR6][R12.64], R17 ;  /* 0x000000110c007986 */ /* 0x0001e8000c101106 */
[----:B------:R-:W2:Y:S02]  /*0340*/  LDG.E R16, desc[UR6][R4.64+0xc] ;  /* 0x00000c0604107981 */ /* 0x000ea4000c1e1900 */
[----:B--2---:R-:W-:-:S05]  /*0350*/  IMAD.SHL.U32 R21, R16, 0x200000, RZ ;  /* 0x0020000010157824 */ /* 0x004fca00078e00ff */
[----:B-1----:R-:W-:Y:S02]  /*0360*/  SHF.R.S32.HI R15, RZ, 0x1f, R21 ;  /* 0x0000001fff0f7819 */ /* 0x002fe40000011415 */
        /* <DEDUP_REMOVED lines=30> */
[----:B--2---:R-:W-:Y:S02]  /*0550*/  IMAD R13, R9, 0x3c, R12 ;  /* 0x0000003c090d7824 */ /* 0x004fe400078e020c */
[----:B------:R-:W2:Y:S02]  /*0560*/  LDG.E R12, desc[UR6][R4.64] ;  /* 0x00000006040c7981 */ /* 0x000ea4000c1e1900 */
[----:B------:R-:W-:-:S06]  /*0570*/  IMAD.WIDE R6, R13, 0x8, R6 ;  /* 0x000000080d067825 */ /* 0x000fcc00078e0206 */
[----:B------:R-:W3:Y:S01]  /*0580*/  LDG.E.64 R6, desc[UR6][R6.64] ;  /* 0x0000000606067981 */ /* 0x000ee2000c1e1b00 */
[----:B--2---:R-:W-:-:S05]  /*0590*/  IMAD.SHL.U32 R13, R12, 0x200000, RZ ;  /* 0x002000000c0d7824 */ /* 0x004fca00078e00ff */
[----:B-1----:R-:W-:Y:S02]  /*05a0*/  SHF.R.S32.HI R15, RZ, 0x1f, R13 ;  /* 0x0000001fff0f7819 */ /* 0x002fe4000001140d */
[----:B---3--:R-:W-:-:S04]  /*05b0*/  IADD3 R12, P0, P1, R6, R13, R0 ;  /* 0x0000000d060c7210 */ /* 0x008fc8000791e000 */
[----:B------:R-:W-:-:S05]  /*05c0*/  IADD3.X R13, PT, PT, R7, R15, R8, P0, P1 ;  /* 0x0000000f070d7210 */ /* 0x000fca00007e2408 */
[----:B------:R-:W2:Y:S02]  /*05d0*/  LDG.E.U8 R14, desc[UR6][R12.64] ;  /* 0x000000060c0e7981 */ /* 0x000ea4000c1e1100 */
[----:B--2---:R-:W-:-:S05]  /*05e0*/  VIADD R15, R14, 0x1 ;  /* 0x000000010e0f7836 */ /* 0x004fca0000000000 */
[----:B------:R1:W-:Y:S04]  /*05f0*/  STG.E.U8 desc[UR6][R12.64], R15 ;  /* 0x0000000f0c007986 */ /* 0x0003e8000c101106 */
[----:B0-----:R-:W2:Y:S02]  /*0600*/  LDG.E R10, desc[UR6][R4.64+0x4] ;  /* 0x00000406040a7981 */ /* 0x001ea4000c1e1900 */
        /* <DEDUP_REMOVED lines=44> */
[----:B------:R-:W2:Y:S01]  /*08d0*/  LDG.E.U8 R12, desc[UR6][R6.64] ;  /* 0x00000006060c7981 */ /* 0x000ea2000c1e1100 */
[----:B------:R-:W-:-:S04]  /*08e0*/  UIADD3 UR4, UPT, UPT, UR4, 0x2, URZ ;  /* 0x0000000204047890 */ /* 0x000fc8000fffe0ff */
[----:B------:R-:W-:Y:S01]  /*08f0*/  UISETP.NE.AND UP0, UPT, UR4, 0x3c, UPT ;  /* 0x0000003c0400788c */ /* 0x000fe2000bf05270 */
[----:B------:R-:W-:-:S05]  /*0900*/  IADD3 R2, P0, PT, R2, 0x8, RZ ;  /* 0x0000000802027810 */ /* 0x000fca0007f1e0ff */
[----:B------:R-:W-:Y:S02]  /*0910*/  IMAD.X R3, RZ, RZ, R3, P0 ;  /* 0x000000ffff037224 */ /* 0x000fe400000e0603 */
[----:B--2---:R-:W-:-:S05]  /*0920*/  VIADD R13, R12, 0x1 ;  /* 0x000000010c0d7836 */ /* 0x004fca0000000000 */
[----:B------:R0:W-:Y:S01]  /*0930*/  STG.E.U8 desc[UR6][R6.64], R13 ;  /* 0x0000000d06007986 */ /* 0x0001e2000c101106 */
[----:B------:R-:W-:Y:S05]  /*0940*/  BRA.U UP0, `(.L_x_0) ;  /* 0xfffffff900047547 */ /* 0x000fea000b83ffff */
[----:B------:R-:W-:Y:S05]  /*0950*/  EXIT ;  /* 0x000000000000794d */ /* 0x000fea0003800000 */
.L_x_1:
[----:B------:R-:W-:-:S00]  /*0960*/  BRA `(.L_x_1) ;  /* 0xfffffffc00fc7947 */ /* 0x000fc0000383ffff */
[----:B------:R-:W-:-:S00]  /*0970*/  NOP ;  /* 0x0000000000007918 */ /* 0x000fc00000000000 */
        /* <DEDUP_REMOVED lines=8> */
.L_x_2:


//--------------------- .nv.shared.reserved.0     --------------------------
	.section	.nv.shared.reserved.0,"aw",@nobits
	.weak		__nv_reservedSMEM_offset_0_alias
	.size		__nv_reservedSMEM_offset_0_alias, 0, 64
	.other		__nv_reservedSMEM_offset_0_alias,@"STO_CUDA_RESERVED_SHARED STV_DEFAULT"
__nv_reservedSMEM_offset_0_alias:
	.zero		0
	.zero		64


//--------------------- .nv.constant0._Z10accessOverPiS_PPcS_ --------------------------
	.section	.nv.constant0._Z10accessOverPiS_PPcS_,"a",@progbits
	.sectionflags	@""
	.align	4
.nv.constant0._Z10accessOverPiS_PPcS_:
	.zero		928


//--------------------- SYMBOLS --------------------------

	.type		.nv.reservedSmem.offset0,@object
	.size		.nv.reservedSmem.offset0,0x4
